//
// Generated by NVIDIA NVVM Compiler
//
// Compiler Build ID: CL-36424714
// Cuda compilation tools, release 13.0, V13.0.88
// Based on NVVM 20.0.0
//

.version 9.0
.target sm_100
.address_size 64

	// .globl	_Z6kerneliPfS_S_S_S_S_i

.visible .entry _Z6kerneliPfS_S_S_S_S_i(
	.param .u32 _Z6kerneliPfS_S_S_S_S_i_param_0,
	.param .u64 .ptr .align 1 _Z6kerneliPfS_S_S_S_S_i_param_1,
	.param .u64 .ptr .align 1 _Z6kerneliPfS_S_S_S_S_i_param_2,
	.param .u64 .ptr .align 1 _Z6kerneliPfS_S_S_S_S_i_param_3,
	.param .u64 .ptr .align 1 _Z6kerneliPfS_S_S_S_S_i_param_4,
	.param .u64 .ptr .align 1 _Z6kerneliPfS_S_S_S_S_i_param_5,
	.param .u64 .ptr .align 1 _Z6kerneliPfS_S_S_S_S_i_param_6,
	.param .u32 _Z6kerneliPfS_S_S_S_S_i_param_7
)
{
	.reg .pred 	%p<11>;
	.reg .b32 	%r<31>;
	.reg .b32 	%f<149>;
	.reg .b64 	%rd<70>;

	ld.param.u32 	%r16, [_Z6kerneliPfS_S_S_S_S_i_param_0];
	ld.param.u64 	%rd7, [_Z6kerneliPfS_S_S_S_S_i_param_1];
	ld.param.u64 	%rd8, [_Z6kerneliPfS_S_S_S_S_i_param_2];
	ld.param.u64 	%rd9, [_Z6kerneliPfS_S_S_S_S_i_param_3];
	ld.param.u64 	%rd5, [_Z6kerneliPfS_S_S_S_S_i_param_5];
	ld.param.u64 	%rd6, [_Z6kerneliPfS_S_S_S_S_i_param_6];
	ld.param.u32 	%r17, [_Z6kerneliPfS_S_S_S_S_i_param_7];
	cvta.to.global.u64 	%rd1, %rd9;
	cvta.to.global.u64 	%rd2, %rd8;
	cvta.to.global.u64 	%rd3, %rd7;
	mov.u32 	%r18, %tid.x;
	mov.u32 	%r19, %ntid.x;
	mov.u32 	%r20, %ctaid.x;
	mad.lo.s32 	%r1, %r19, %r20, %r18;
	setp.ge.s32 	%p1, %r1, %r16;
	@%p1 bra 	$L__BB0_14;
	setp.lt.s32 	%p2, %r17, 1;
	mov.f32 	%f146, 0f00000000;
	mov.f32 	%f147, %f146;
	mov.f32 	%f148, %f146;
	@%p2 bra 	$L__BB0_13;
	and.b32  	%r2, %r17, 7;
	setp.lt.u32 	%p3, %r17, 8;
	mov.b32 	%r29, 0;
	mov.f32 	%f148, 0f00000000;
	mov.f32 	%f147, %f148;
	mov.f32 	%f146, %f148;
	@%p3 bra 	$L__BB0_5;
	and.b32  	%r29, %r17, 2147483640;
	neg.s32 	%r27, %r29;
	shl.b32 	%r5, %r16, 3;
	mov.f32 	%f148, 0f00000000;
	mul.wide.s32 	%rd14, %r16, 4;
	mov.u32 	%r26, %r1;
$L__BB0_4:
	.pragma "nounroll";
	mul.wide.s32 	%rd10, %r26, 4;
	add.s64 	%rd11, %rd3, %rd10;
	ld.global.f32 	%f41, [%rd11];
	add.f32 	%f42, %f146, %f41;
	add.s64 	%rd12, %rd2, %rd10;
	ld.global.f32 	%f43, [%rd12];
	add.f32 	%f44, %f147, %f43;
	add.s64 	%rd13, %rd1, %rd10;
	ld.global.f32 	%f45, [%rd13];
	add.f32 	%f46, %f148, %f45;
	add.s64 	%rd15, %rd11, %rd14;
	ld.global.f32 	%f47, [%rd15];
	add.f32 	%f48, %f42, %f47;
	add.s64 	%rd16, %rd12, %rd14;
	ld.global.f32 	%f49, [%rd16];
	add.f32 	%f50, %f44, %f49;
	add.s64 	%rd17, %rd13, %rd14;
	ld.global.f32 	%f51, [%rd17];
	add.f32 	%f52, %f46, %f51;
	add.s64 	%rd18, %rd15, %rd14;
	ld.global.f32 	%f53, [%rd18];
	add.f32 	%f54, %f48, %f53;
	add.s64 	%rd19, %rd16, %rd14;
	ld.global.f32 	%f55, [%rd19];
	add.f32 	%f56, %f50, %f55;
	add.s64 	%rd20, %rd17, %rd14;
	ld.global.f32 	%f57, [%rd20];
	add.f32 	%f58, %f52, %f57;
	add.s64 	%rd21, %rd18, %rd14;
	ld.global.f32 	%f59, [%rd21];
	add.f32 	%f60, %f54, %f59;
	add.s64 	%rd22, %rd19, %rd14;
	ld.global.f32 	%f61, [%rd22];
	add.f32 	%f62, %f56, %f61;
	add.s64 	%rd23, %rd20, %rd14;
	ld.global.f32 	%f63, [%rd23];
	add.f32 	%f64, %f58, %f63;
	add.s64 	%rd24, %rd21, %rd14;
	ld.global.f32 	%f65, [%rd24];
	add.f32 	%f66, %f60, %f65;
	add.s64 	%rd25, %rd22, %rd14;
	ld.global.f32 	%f67, [%rd25];
	add.f32 	%f68, %f62, %f67;
	add.s64 	%rd26, %rd23, %rd14;
	ld.global.f32 	%f69, [%rd26];
	add.f32 	%f70, %f64, %f69;
	add.s64 	%rd27, %rd24, %rd14;
	ld.global.f32 	%f71, [%rd27];
	add.f32 	%f72, %f66, %f71;
	add.s64 	%rd28, %rd25, %rd14;
	ld.global.f32 	%f73, [%rd28];
	add.f32 	%f74, %f68, %f73;
	add.s64 	%rd29, %rd26, %rd14;
	ld.global.f32 	%f75, [%rd29];
	add.f32 	%f76, %f70, %f75;
	add.s64 	%rd30, %rd27, %rd14;
	ld.global.f32 	%f77, [%rd30];
	add.f32 	%f78, %f72, %f77;
	add.s64 	%rd31, %rd28, %rd14;
	ld.global.f32 	%f79, [%rd31];
	add.f32 	%f80, %f74, %f79;
	add.s64 	%rd32, %rd29, %rd14;
	ld.global.f32 	%f81, [%rd32];
	add.f32 	%f82, %f76, %f81;
	add.s64 	%rd33, %rd30, %rd14;
	ld.global.f32 	%f83, [%rd33];
	add.f32 	%f146, %f78, %f83;
	add.s64 	%rd34, %rd31, %rd14;
	ld.global.f32 	%f84, [%rd34];
	add.f32 	%f147, %f80, %f84;
	add.s64 	%rd35, %rd32, %rd14;
	ld.global.f32 	%f85, [%rd35];
	add.f32 	%f148, %f82, %f85;
	add.s32 	%r27, %r27, 8;
	add.s32 	%r26, %r26, %r5;
	setp.ne.s32 	%p4, %r27, 0;
	@%p4 bra 	$L__BB0_4;
$L__BB0_5:
	setp.eq.s32 	%p5, %r2, 0;
	@%p5 bra 	$L__BB0_13;
	and.b32  	%r11, %r17, 3;
	setp.lt.u32 	%p6, %r2, 4;
	@%p6 bra 	$L__BB0_8;
	mad.lo.s32 	%r22, %r29, %r16, %r1;
	mul.wide.s32 	%rd36, %r22, 4;
	add.s64 	%rd37, %rd3, %rd36;
	ld.global.f32 	%f87, [%rd37];
	add.f32 	%f88, %f146, %f87;
	add.s64 	%rd38, %rd2, %rd36;
	ld.global.f32 	%f89, [%rd38];
	add.f32 	%f90, %f147, %f89;
	add.s64 	%rd39, %rd1, %rd36;
	ld.global.f32 	%f91, [%rd39];
	add.f32 	%f92, %f148, %f91;
	mul.wide.s32 	%rd40, %r16, 4;
	add.s64 	%rd41, %rd37, %rd40;
	ld.global.f32 	%f93, [%rd41];
	add.f32 	%f94, %f88, %f93;
	add.s64 	%rd42, %rd38, %rd40;
	ld.global.f32 	%f95, [%rd42];
	add.f32 	%f96, %f90, %f95;
	add.s64 	%rd43, %rd39, %rd40;
	ld.global.f32 	%f97, [%rd43];
	add.f32 	%f98, %f92, %f97;
	add.s64 	%rd44, %rd41, %rd40;
	ld.global.f32 	%f99, [%rd44];
	add.f32 	%f100, %f94, %f99;
	add.s64 	%rd45, %rd42, %rd40;
	ld.global.f32 	%f101, [%rd45];
	add.f32 	%f102, %f96, %f101;
	add.s64 	%rd46, %rd43, %rd40;
	ld.global.f32 	%f103, [%rd46];
	add.f32 	%f104, %f98, %f103;
	add.s64 	%rd47, %rd44, %rd40;
	ld.global.f32 	%f105, [%rd47];
	add.f32 	%f146, %f100, %f105;
	add.s64 	%rd48, %rd45, %rd40;
	ld.global.f32 	%f106, [%rd48];
	add.f32 	%f147, %f102, %f106;
	add.s64 	%rd49, %rd46, %rd40;
	ld.global.f32 	%f107, [%rd49];
	add.f32 	%f148, %f104, %f107;
	add.s32 	%r29, %r29, 4;
$L__BB0_8:
	setp.eq.s32 	%p7, %r11, 0;
	@%p7 bra 	$L__BB0_13;
	setp.eq.s32 	%p8, %r11, 1;
	@%p8 bra 	$L__BB0_11;
	mad.lo.s32 	%r23, %r29, %r16, %r1;
	mul.wide.s32 	%rd50, %r23, 4;
	add.s64 	%rd51, %rd3, %rd50;
	ld.global.f32 	%f109, [%rd51];
	add.f32 	%f110, %f146, %f109;
	add.s64 	%rd52, %rd2, %rd50;
	ld.global.f32 	%f111, [%rd52];
	add.f32 	%f112, %f147, %f111;
	add.s64 	%rd53, %rd1, %rd50;
	ld.global.f32 	%f113, [%rd53];
	add.f32 	%f114, %f148, %f113;
	mul.wide.s32 	%rd54, %r16, 4;
	add.s64 	%rd55, %rd51, %rd54;
	ld.global.f32 	%f115, [%rd55];
	add.f32 	%f146, %f110, %f115;
	add.s64 	%rd56, %rd52, %rd54;
	ld.global.f32 	%f116, [%rd56];
	add.f32 	%f147, %f112, %f116;
	add.s64 	%rd57, %rd53, %rd54;
	ld.global.f32 	%f117, [%rd57];
	add.f32 	%f148, %f114, %f117;
	add.s32 	%r29, %r29, 2;
$L__BB0_11:
	and.b32  	%r24, %r17, 1;
	setp.eq.b32 	%p9, %r24, 1;
	not.pred 	%p10, %p9;
	@%p10 bra 	$L__BB0_13;
	mad.lo.s32 	%r25, %r29, %r16, %r1;
	mul.wide.s32 	%rd58, %r25, 4;
	add.s64 	%rd59, %rd3, %rd58;
	ld.global.f32 	%f118, [%rd59];
	add.f32 	%f146, %f146, %f118;
	add.s64 	%rd60, %rd2, %rd58;
	ld.global.f32 	%f119, [%rd60];
	add.f32 	%f147, %f147, %f119;
	add.s64 	%rd61, %rd1, %rd58;
	ld.global.f32 	%f120, [%rd61];
	add.f32 	%f148, %f148, %f120;
$L__BB0_13:
	ld.param.u64 	%rd69, [_Z6kerneliPfS_S_S_S_S_i_param_4];
	cvt.rn.f32.s32 	%f121, %r17;
	div.rn.f32 	%f122, %f146, %f121;
	cvta.to.global.u64 	%rd62, %rd69;
	mul.wide.s32 	%rd63, %r1, 4;
	add.s64 	%rd64, %rd62, %rd63;
	st.global.f32 	[%rd64], %f122;
	div.rn.f32 	%f123, %f147, %f121;
	cvta.to.global.u64 	%rd65, %rd5;
	add.s64 	%rd66, %rd65, %rd63;
	st.global.f32 	[%rd66], %f123;
	div.rn.f32 	%f124, %f148, %f121;
	cvta.to.global.u64 	%rd67, %rd6;
	add.s64 	%rd68, %rd67, %rd63;
	st.global.f32 	[%rd68], %f124;
$L__BB0_14:
	ret;

}


// ===== COMPILED SASS (sm_100) =====

	.target	sm_100

	.elftype	@"ET_EXEC"


//--------------------- .note.nv.tkinfo           --------------------------
	.section	.note.nv.tkinfo,"",@"SHT_NOTE"
	.sectionflags	@"SHF_NOTE_NV_TKINFO"
	.tkinfo
        /*0018*/ 	.word	0x00000002
        /*0030*/ 	.string	""
        /*0030*/ 	.string	"ptxas"
        /*0030*/ 	.string	"Cuda compilation tools, release 13.0, V13.0.88"
        /*0030*/ 	.string	"Build cuda_13.0.r13.0/compiler.36424714_0"
        /*0030*/ 	.string	"-arch sm_100 -m 64 "



//--------------------- .note.nv.cuinfo           --------------------------
	.section	.note.nv.cuinfo,"",@"SHT_NOTE"
	.sectionflags	@"SHF_NOTE_NV_CUINFO"
        /*0018*/ 	.short	0x0002
        /*001a*/ 	.short	0x0064
        /*001c*/ 	.short	0x0082
	.zero		2


//--------------------- .nv.info                  --------------------------
	.section	.nv.info,"",@"SHT_CUDA_INFO"
	.align	4


	//----- nvinfo : EIATTR_REGCOUNT
	.align		4
        /*0000*/ 	.byte	0x04, 0x2f
        /*0002*/ 	.short	(.L_1 - .L_0)
	.align		4
.L_0:
        /*0004*/ 	.word	index@(_Z6kerneliPfS_S_S_S_S_i)
        /*0008*/ 	.word	0x00000028


	//----- nvinfo : EIATTR_FRAME_SIZE
	.align		4
.L_1:
        /*000c*/ 	.byte	0x04, 0x11
        /*000e*/ 	.short	(.L_3 - .L_2)
	.align		4
.L_2:
        /*0010*/ 	.word	index@($__internal_0_$__cuda_sm3x_div_rn_noftz_f32_slowpath)
        /*0014*/ 	.word	0x00000000


	//----- nvinfo : EIATTR_FRAME_SIZE
	.align		4
.L_3:
        /*0018*/ 	.byte	0x04, 0x11
        /*001a*/ 	.short	(.L_5 - .L_4)
	.align		4
.L_4:
        /*001c*/ 	.word	index@(_Z6kerneliPfS_S_S_S_S_i)
        /*0020*/ 	.word	0x00000000


	//----- nvinfo : EIATTR_MIN_STACK_SIZE
	.align		4
.L_5:
        /*0024*/ 	.byte	0x04, 0x12
        /*0026*/ 	.short	(.L_7 - .L_6)
	.align		4
.L_6:
        /*0028*/ 	.word	index@(_Z6kerneliPfS_S_S_S_S_i)
        /*002c*/ 	.word	0x00000000
.L_7:


//--------------------- .nv.compat                --------------------------
	.section	.nv.compat,"",@"SHT_CUDA_COMPAT_INFO"
	.align	4
        /*0000*/ 	.byte	0x02, 0x09, 0x00, 0x00, 0x02, 0x02, 0x01, 0x00, 0x02, 0x05, 0x05, 0x00, 0x03, 0x07, 0x01, 0x01
        /*0010*/ 	.byte	0x02, 0x03, 0x00, 0x00, 0x02, 0x06, 0x01, 0x00, 0x04, 0x0b, 0x08, 0x00, 0x01, 0x00, 0x00, 0x00
        /*0020*/ 	.byte	0x00, 0x00, 0x00, 0x00


//--------------------- .nv.info._Z6kerneliPfS_S_S_S_S_i --------------------------
	.section	.nv.info._Z6kerneliPfS_S_S_S_S_i,"",@"SHT_CUDA_INFO"
	.sectionflags	@""
	.align	4


	//----- nvinfo : EIATTR_CUDA_API_VERSION
	.align		4
        /*0000*/ 	.byte	0x04, 0x37
        /*0002*/ 	.short	(.L_9 - .L_8)
.L_8:
        /*0004*/ 	.word	0x00000082


	//----- nvinfo : EIATTR_KPARAM_INFO
	.align		4
.L_9:
        /*0008*/ 	.byte	0x04, 0x17
        /*000a*/ 	.short	(.L_11 - .L_10)
.L_10:
        /*000c*/ 	.word	0x00000000
        /*0010*/ 	.short	0x0007
        /*0012*/ 	.short	0x0038
        /*0014*/ 	.byte	0x00, 0xf0, 0x11, 0x00


	//----- nvinfo : EIATTR_KPARAM_INFO
	.align		4
.L_11:
        /*0018*/ 	.byte	0x04, 0x17
        /*001a*/ 	.short	(.L_13 - .L_12)
.L_12:
        /*001c*/ 	.word	0x00000000
        /*0020*/ 	.short	0x0006
        /*0022*/ 	.short	0x0030
        /*0024*/ 	.byte	0x00, 0xf5, 0x21, 0x00


	//----- nvinfo : EIATTR_KPARAM_INFO
	.align		4
.L_13:
        /*0028*/ 	.byte	0x04, 0x17
        /*002a*/ 	.short	(.L_15 - .L_14)
.L_14:
        /*002c*/ 	.word	0x00000000
        /*0030*/ 	.short	0x0005
        /*0032*/ 	.short	0x0028
        /*0034*/ 	.byte	0x00, 0xf5, 0x21, 0x00


	//----- nvinfo : EIATTR_KPARAM_INFO
	.align		4
.L_15:
        /*0038*/ 	.byte	0x04, 0x17
        /*003a*/ 	.short	(.L_17 - .L_16)
.L_16:
        /*003c*/ 	.word	0x00000000
        /*0040*/ 	.short	0x0004
        /*0042*/ 	.short	0x0020
        /*0044*/ 	.byte	0x00, 0xf5, 0x21, 0x00


	//----- nvinfo : EIATTR_KPARAM_INFO
	.align		4
.L_17:
        /*0048*/ 	.byte	0x04, 0x17
        /*004a*/ 	.short	(.L_19 - .L_18)
.L_18:
        /*004c*/ 	.word	0x00000000
        /*0050*/ 	.short	0x0003
        /*0052*/ 	.short	0x0018
        /*0054*/ 	.byte	0x00, 0xf5, 0x21, 0x00


	//----- nvinfo : EIATTR_KPARAM_INFO
	.align		4
.L_19:
        /*0058*/ 	.byte	0x04, 0x17
        /*005a*/ 	.short	(.L_21 - .L_20)
.L_20:
        /*005c*/ 	.word	0x00000000
        /*0060*/ 	.short	0x0002
        /*0062*/ 	.short	0x0010
        /*0064*/ 	.byte	0x00, 0xf5, 0x21, 0x00


	//----- nvinfo : EIATTR_KPARAM_INFO
	.align		4
.L_21:
        /*0068*/ 	.byte	0x04, 0x17
        /*006a*/ 	.short	(.L_23 - .L_22)
.L_22:
        /*006c*/ 	.word	0x00000000
        /*0070*/ 	.short	0x0001
        /*0072*/ 	.short	0x0008
        /*0074*/ 	.byte	0x00, 0xf5, 0x21, 0x00


	//----- nvinfo : EIATTR_KPARAM_INFO
	.align		4
.L_23:
        /*0078*/ 	.byte	0x04, 0x17
        /*007a*/ 	.short	(.L_25 - .L_24)
.L_24:
        /*007c*/ 	.word	0x00000000
        /*0080*/ 	.short	0x0000
        /*0082*/ 	.short	0x0000
        /*0084*/ 	.byte	0x00, 0xf0, 0x11, 0x00


	//----- nvinfo : EIATTR_SPARSE_MMA_MASK
	.align		4
.L_25:
        /*0088*/ 	.byte	0x03, 0x50
        /*008a*/ 	.short	0x0000


	//----- nvinfo : EIATTR_MAXREG_COUNT
	.align		4
        /*008c*/ 	.byte	0x03, 0x1b
        /*008e*/ 	.short	0x00ff


	//----- nvinfo : EIATTR_MERCURY_ISA_VERSION
	.align		4
        /*0090*/ 	.byte	0x03, 0x5f
        /*0092*/ 	.short	0x0101


	//----- nvinfo : EIATTR_VRC_CTA_INIT_COUNT
	.align		4
        /*0094*/ 	.byte	0x02, 0x4a
	.zero		1
	.zero		1


	//----- nvinfo : EIATTR_EXIT_INSTR_OFFSETS
	.align		4
        /*0098*/ 	.byte	0x04, 0x1c
        /*009a*/ 	.short	(.L_27 - .L_26)


	//   ....[0]....
.L_26:
        /*009c*/ 	.word	0x00000070


	//   ....[1]....
        /*00a0*/ 	.word	0x00000f60


	//----- nvinfo : EIATTR_CRS_STACK_SIZE
	.align		4
.L_27:
        /*00a4*/ 	.byte	0x04, 0x1e
        /*00a6*/ 	.short	(.L_29 - .L_28)
.L_28:
        /*00a8*/ 	.word	0x00000000


	//----- nvinfo : EIATTR_CBANK_PARAM_SIZE
	.align		4
.L_29:
        /*00ac*/ 	.byte	0x03, 0x19
        /*00ae*/ 	.short	0x003c


	//----- nvinfo : EIATTR_PARAM_CBANK
	.align		4
        /*00b0*/ 	.byte	0x04, 0x0a
        /*00b2*/ 	.short	(.L_31 - .L_30)
	.align		4
.L_30:
        /*00b4*/ 	.word	index@(.nv.constant0._Z6kerneliPfS_S_S_S_S_i)
        /*00b8*/ 	.short	0x0380
        /*00ba*/ 	.short	0x003c


	//----- nvinfo : EIATTR_SW_WAR
	.align		4
.L_31:
        /*00bc*/ 	.byte	0x04, 0x36
        /*00be*/ 	.short	(.L_33 - .L_32)
.L_32:
        /*00c0*/ 	.word	0x00000008
.L_33:


//--------------------- .nv.callgraph             --------------------------
	.section	.nv.callgraph,"",@"SHT_CUDA_CALLGRAPH"
	.align	4
	.sectionentsize	8
	.align		4
        /*0000*/ 	.word	0x00000000
	.align		4
        /*0004*/ 	.word	0xffffffff
	.align		4
        /*0008*/ 	.word	0x00000000
	.align		4
        /*000c*/ 	.word	0xfffffffe
	.align		4
        /*0010*/ 	.word	0x00000000
	.align		4
        /*0014*/ 	.word	0xfffffffd
	.align		4
        /*0018*/ 	.word	0x00000000
	.align		4
        /*001c*/ 	.word	0xfffffffc


//--------------------- .text._Z6kerneliPfS_S_S_S_S_i --------------------------
	.section	.text._Z6kerneliPfS_S_S_S_S_i,"ax",@progbits
	.align	128
        .global         _Z6kerneliPfS_S_S_S_S_i
        .type           _Z6kerneliPfS_S_S_S_S_i,@function
        .size           _Z6kerneliPfS_S_S_S_S_i,(.L_x_23 - _Z6kerneliPfS_S_S_S_S_i)
        .other          _Z6kerneliPfS_S_S_S_S_i,@"STO_CUDA_ENTRY STV_DEFAULT"
_Z6kerneliPfS_S_S_S_S_i:
.text._Z6kerneliPfS_S_S_S_S_i:
[----:B------:R-:W-:Y:S01]  /*0000*/  LDC R1, c[0x0][0x37c] ;  /* 0x0000df00ff017b82 */ /* 0x000fe20000000800 */
[----:B------:R-:W0:Y:S07]  /*0010*/  S2R R3, SR_TID.X ;  /* 0x0000000000037919 */ /* 0x000e2e0000002100 */
[----:B------:R-:W1:Y:S01]  /*0020*/  LDC R0, c[0x0][0x380] ;  /* 0x0000e000ff007b82 */ /* 0x000e620000000800 */
[----:B------:R-:W0:Y:S01]  /*0030*/  LDCU UR4, c[0x0][0x360] ;  /* 0x00006c00ff0477ac */ /* 0x000e220008000800 */
[----:B------:R-:W0:Y:S02]  /*0040*/  S2R R2, SR_CTAID.X ;  /* 0x0000000000027919 */ /* 0x000e240000002500 */
[----:B0-----:R-:W-:-:S05]  /*0050*/  IMAD R3, R2, UR4, R3 ;  /* 0x0000000402037c24 */ /* 0x001fca000f8e0203 */
[----:B-1----:R-:W-:-:S13]  /*0060*/  ISETP.GE.AND P0, PT, R3, R0, PT ;  /* 0x000000000300720c */ /* 0x002fda0003f06270 */
[----:B------:R-:W-:Y:S05]  /*0070*/  @P0 EXIT ;  /* 0x000000000000094d */ /* 0x000fea0003800000 */
[----:B------:R-:W0:Y:S01]  /*0080*/  LDCU UR7, c[0x0][0x3b8] ;  /* 0x00007700ff0777ac */ /* 0x000e220008000800 */
[----:B------:R-:W-:Y:S01]  /*0090*/  HFMA2 R18, -RZ, RZ, 0, 0 ;  /* 0x00000000ff127431 */ /* 0x000fe200000001ff */
[----:B------:R-:W-:Y:S01]  /*00a0*/  CS2R R6, SRZ ;  /* 0x0000000000067805 */ /* 0x000fe2000001ff00 */
[----:B------:R-:W1:Y:S01]  /*00b0*/  LDCU.64 UR8, c[0x0][0x358] ;  /* 0x00006b00ff0877ac */ /* 0x000e620008000a00 */
[----:B0-----:R-:W-:-:S09]  /*00c0*/  UISETP.GE.AND UP0, UPT, UR7, 0x1, UPT ;  /* 0x000000010700788c */ /* 0x001fd2000bf06270 */
[----:B-1----:R-:W-:Y:S05]  /*00d0*/  BRA.U !UP0, `(.L_x_0) ;  /* 0x0000000908c87547 */ /* 0x002fea000b800000 */
[----:B------:R-:W-:Y:S01]  /*00e0*/  UISETP.GE.U32.AND UP1, UPT, UR7, 0x8, UPT ;  /* 0x000000080700788c */ /* 0x000fe2000bf26070 */
[----:B------:R-:W-:Y:S01]  /*00f0*/  CS2R R6, SRZ ;  /* 0x0000000000067805 */ /* 0x000fe2000001ff00 */
[----:B------:R-:W-:Y:S01]  /*0100*/  ULOP3.LUT UR5, UR7, 0x7, URZ, 0xc0, !UPT ;  /* 0x0000000707057892 */ /* 0x000fe2000f8ec0ff */
[----:B------:R-:W-:Y:S01]  /*0110*/  MOV R18, RZ ;  /* 0x000000ff00127202 */ /* 0x000fe20000000f00 */
[----:B------:R-:W-:Y:S02]  /*0120*/  UMOV UR4, URZ ;  /* 0x000000ff00047c82 */ /* 0x000fe40008000000 */
[----:B------:R-:W-:-:S03]  /*0130*/  UISETP.NE.AND UP0, UPT, UR5, URZ, UPT ;  /* 0x000000ff0500728c */ /* 0x000fc6000bf05270 */
[----:B------:R-:W-:Y:S08]  /*0140*/  BRA.U !UP1, `(.L_x_1) ;  /* 0x00000005094c7547 */ /* 0x000ff0000b800000 */
[----:B------:R-:W-:Y:S01]  /*0150*/  ULOP3.LUT UR4, UR7, 0x7ffffff8, URZ, 0xc0, !UPT ;  /* 0x7ffffff807047892 */ /* 0x000fe2000f8ec0ff */
[----:B------:R-:W-:Y:S02]  /*0160*/  MOV R7, RZ ;  /* 0x000000ff00077202 */ /* 0x000fe40000000f00 */
[----:B------:R-:W-:Y:S01]  /*0170*/  MOV R5, R3 ;  /* 0x0000000300057202 */ /* 0x000fe20000000f00 */
[----:B------:R-:W-:-:S12]  /*0180*/  UIADD3 UR6, UPT, UPT, -UR4, URZ, URZ ;  /* 0x000000ff04067290 */ /* 0x000fd8000fffe1ff */
.L_x_2:
[----:B------:R-:W0:Y:S08]  /*0190*/  LDC.64 R12, c[0x0][0x388] ;  /* 0x0000e200ff0c7b82 */ /* 0x000e300000000a00 */
[----:B------:R-:W1:Y:S08]  /*01a0*/  LDC.64 R32, c[0x0][0x390] ;  /* 0x0000e400ff207b82 */ /* 0x000e700000000a00 */
[----:B------:R-:W2:Y:S01]  /*01b0*/  LDC.64 R30, c[0x0][0x398] ;  /* 0x0000e600ff1e7b82 */ /* 0x000ea20000000a00 */
[----:B0-----:R-:W-:-:S05]  /*01c0*/  IMAD.WIDE R12, R5, 0x4, R12 ;  /* 0x00000004050c7825 */ /* 0x001fca00078e020c */
[----:B------:R0:W3:Y:S01]  /*01d0*/  LDG.E R9, desc[UR8][R12.64] ;  /* 0x000000080c097981 */ /* 0x0000e2000c1e1900 */
[----:B------:R-:W-:-:S04]  /*01e0*/  IMAD.WIDE R10, R0, 0x4, R12 ;  /* 0x00000004000a7825 */ /* 0x000fc800078e020c */
[----:B-1----:R-:W-:Y:S01]  /*01f0*/  IMAD.WIDE R32, R5, 0x4, R32 ;  /* 0x0000000405207825 */ /* 0x002fe200078e0220 */
[----:B------:R1:W4:Y:S04]  /*0200*/  LDG.E R26, desc[UR8][R10.64] ;  /* 0x000000080a1a7981 */ /* 0x000328000c1e1900 */
[----:B------:R-:W5:Y:S01]  /*0210*/  LDG.E R17, desc[UR8][R32.64] ;  /* 0x0000000820117981 */ /* 0x000f62000c1e1900 */
[----:B------:R-:W-:-:S04]  /*0220*/  IMAD.WIDE R20, R0, 0x4, R32 ;  /* 0x0000000400147825 */ /* 0x000fc800078e0220 */
[----:B--2---:R-:W-:Y:S01]  /*0230*/  IMAD.WIDE R30, R5, 0x4, R30 ;  /* 0x00000004051e7825 */ /* 0x004fe200078e021e */
[----:B------:R-:W2:Y:S04]  /*0240*/  LDG.E R27, desc[UR8][R20.64] ;  /* 0x00000008141b7981 */ /* 0x000ea8000c1e1900 */
[----:B------:R1:W2:Y:S01]  /*0250*/  LDG.E R28, desc[UR8][R30.64] ;  /* 0x000000081e1c7981 */ /* 0x0002a2000c1e1900 */
[----:B------:R-:W-:-:S04]  /*0260*/  IMAD.WIDE R24, R0, 0x4, R10 ;  /* 0x0000000400187825 */ /* 0x000fc800078e020a */
[----:B------:R-:W-:-:S04]  /*0270*/  IMAD.WIDE R14, R0, 0x4, R20 ;  /* 0x00000004000e7825 */ /* 0x000fc800078e0214 */
[C---:B------:R-:W-:Y:S02]  /*0280*/  IMAD.WIDE R22, R0.reuse, 0x4, R24 ;  /* 0x0000000400167825 */ /* 0x040fe400078e0218 */
[----:B------:R-:W2:Y:S02]  /*0290*/  LDG.E R25, desc[UR8][R24.64] ;  /* 0x0000000818197981 */ /* 0x000ea4000c1e1900 */
[C---:B0-----:R-:W-:Y:S02]  /*02a0*/  IMAD.WIDE R12, R0.reuse, 0x4, R22 ;  /* 0x00000004000c7825 */ /* 0x041fe400078e0216 */
[----:B------:R-:W2:Y:S02]  /*02b0*/  LDG.E R22, desc[UR8][R22.64] ;  /* 0x0000000816167981 */ /* 0x000ea4000c1e1900 */
[C---:B-1----:R-:W-:Y:S02]  /*02c0*/  IMAD.WIDE R10, R0.reuse, 0x4, R12 ;  /* 0x00000004000a7825 */ /* 0x042fe400078e020c */
[----:B------:R0:W2:Y:S02]  /*02d0*/  LDG.E R24, desc[UR8][R14.64] ;  /* 0x000000080e187981 */ /* 0x0000a4000c1e1900 */
[----:B------:R-:W-:-:S02]  /*02e0*/  IMAD.WIDE R30, R0, 0x4, R30 ;  /* 0x00000004001e7825 */ /* 0x000fc400078e021e */
[----:B------:R-:W2:Y:S02]  /*02f0*/  LDG.E R13, desc[UR8][R12.64] ;  /* 0x000000080c0d7981 */ /* 0x000ea4000c1e1900 */
[C---:B------:R-:W-:Y:S02]  /*0300*/  IMAD.WIDE R32, R0.reuse, 0x4, R10 ;  /* 0x0000000400207825 */ /* 0x040fe400078e020a */
[----:B------:R-:W2:Y:S02]  /*0310*/  LDG.E R4, desc[UR8][R30.64] ;  /* 0x000000081e047981 */ /* 0x000ea4000c1e1900 */
[C---:B------:R-:W-:Y:S02]  /*0320*/  IMAD.WIDE R20, R0.reuse, 0x4, R14 ;  /* 0x0000000400147825 */ /* 0x040fe400078e020e */
[----:B------:R-:W2:Y:S02]  /*0330*/  LDG.E R11, desc[UR8][R10.64] ;  /* 0x000000080a0b7981 */ /* 0x000ea4000c1e1900 */
[----:B0-----:R-:W-:-:S04]  /*0340*/  IMAD.WIDE R14, R0, 0x4, R30 ;  /* 0x00000004000e7825 */ /* 0x001fc800078e021e */
[C---:B------:R-:W-:Y:S01]  /*0350*/  IMAD.WIDE R34, R0.reuse, 0x4, R32 ;  /* 0x0000000400227825 */ /* 0x040fe200078e0220 */
[----:B------:R-:W2:Y:S03]  /*0360*/  LDG.E R23, desc[UR8][R14.64] ;  /* 0x000000080e177981 */ /* 0x000ea6000c1e1900 */
[----:B---3--:R-:W-:Y:S02]  /*0370*/  FADD R19, R9, R6 ;  /* 0x0000000609137221 */ /* 0x008fe40000000000 */
[----:B------:R0:W3:Y:S04]  /*0380*/  LDG.E R9, desc[UR8][R32.64] ;  /* 0x0000000820097981 */ /* 0x0000e8000c1e1900 */
[----:B------:R1:W3:Y:S01]  /*0390*/  LDG.E R6, desc[UR8][R34.64] ;  /* 0x0000000822067981 */ /* 0x0002e2000c1e1900 */
[----:B-----5:R-:W-:Y:S01]  /*03a0*/  FADD R18, R17, R18 ;  /* 0x0000001211127221 */ /* 0x020fe20000000000 */
[----:B0-----:R-:W-:-:S02]  /*03b0*/  IMAD.WIDE R32, R0, 0x4, R20 ;  /* 0x0000000400207825 */ /* 0x001fc400078e0214 */
[----:B------:R-:W5:Y:S02]  /*03c0*/  LDG.E R21, desc[UR8][R20.64] ;  /* 0x0000000814157981 */ /* 0x000f64000c1e1900 */
[C---:B------:R-:W-:Y:S02]  /*03d0*/  IMAD.WIDE R16, R0.reuse, 0x4, R14 ;  /* 0x0000000400107825 */ /* 0x040fe400078e020e */
[----:B------:R-:W5:Y:S02]  /*03e0*/  LDG.E R12, desc[UR8][R32.64] ;  /* 0x00000008200c7981 */ /* 0x000f64000c1e1900 */
[----:B------:R-:W-:-:S04]  /*03f0*/  IMAD.WIDE R36, R0, 0x4, R32 ;  /* 0x0000000400247825 */ /* 0x000fc800078e0220 */
[C---:B------:R-:W-:Y:S01]  /*0400*/  IMAD.WIDE R14, R0.reuse, 0x4, R16 ;  /* 0x00000004000e7825 */ /* 0x040fe200078e0210 */
[----:B------:R0:W5:Y:S03]  /*0410*/  LDG.E R20, desc[UR8][R16.64] ;  /* 0x0000000810147981 */ /* 0x000166000c1e1900 */
[----:B-1----:R-:W-:-:S04]  /*0420*/  IMAD.WIDE R34, R0, 0x4, R36 ;  /* 0x0000000400227825 */ /* 0x002fc800078e0224 */
[----:B----4-:R-:W-:Y:S01]  /*0430*/  FADD R26, R19, R26 ;  /* 0x0000001a131a7221 */ /* 0x010fe20000000000 */
[----:B--2---:R-:W-:Y:S01]  /*0440*/  FADD R27, R18, R27 ;  /* 0x0000001b121b7221 */ /* 0x004fe20000000000 */
[----:B------:R-:W2:Y:S01]  /*0450*/  LDG.E R10, desc[UR8][R36.64] ;  /* 0x00000008240a7981 */ /* 0x000ea2000c1e1900 */
[----:B0-----:R-:W-:-:S03]  /*0460*/  IMAD.WIDE R16, R0, 0x4, R14 ;  /* 0x0000000400107825 */ /* 0x001fc600078e020e */
[----:B------:R-:W4:Y:S01]  /*0470*/  LDG.E R8, desc[UR8][R34.64] ;  /* 0x0000000822087981 */ /* 0x000f22000c1e1900 */
[----:B------:R-:W-:-:S03]  /*0480*/  IMAD.WIDE R32, R0, 0x4, R34 ;  /* 0x0000000400207825 */ /* 0x000fc600078e0222 */
[----:B------:R-:W4:Y:S01]  /*0490*/  LDG.E R14, desc[UR8][R14.64] ;  /* 0x000000080e0e7981 */ /* 0x000f22000c1e1900 */
[----:B------:R-:W-:-:S03]  /*04a0*/  IMAD.WIDE R18, R0, 0x4, R16 ;  /* 0x0000000400127825 */ /* 0x000fc600078e0210 */
[----:B------:R0:W4:Y:S04]  /*04b0*/  LDG.E R2, desc[UR8][R32.64] ;  /* 0x0000000820027981 */ /* 0x000128000c1e1900 */
[----:B------:R-:W4:Y:S01]  /*04c0*/  LDG.E R29, desc[UR8][R16.64] ;  /* 0x00000008101d7981 */ /* 0x000f22000c1e1900 */
[----:B0-----:R-:W-:-:S03]  /*04d0*/  FADD R33, R28, R7 ;  /* 0x000000071c217221 */ /* 0x001fc60000000000 */
[----:B------:R0:W4:Y:S02]  /*04e0*/  LDG.E R7, desc[UR8][R18.64] ;  /* 0x0000000812077981 */ /* 0x000124000c1e1900 */
[----:B0-----:R-:W-:-:S05]  /*04f0*/  IMAD.WIDE R18, R0, 0x4, R18 ;  /* 0x0000000400127825 */ /* 0x001fca00078e0212 */
[----:B------:R0:W4:Y:S01]  /*0500*/  LDG.E R28, desc[UR8][R18.64] ;  /* 0x00000008121c7981 */ /* 0x000122000c1e1900 */
[----:B------:R-:W-:Y:S01]  /*0510*/  FADD R4, R33, R4 ;  /* 0x0000000421047221 */ /* 0x000fe20000000000 */
[----:B------:R-:W-:Y:S01]  /*0520*/  FADD R25, R26, R25 ;  /* 0x000000191a197221 */ /* 0x000fe20000000000 */
[----:B------:R-:W-:Y:S02]  /*0530*/  FADD R24, R27, R24 ;  /* 0x000000181b187221 */ /* 0x000fe40000000000 */
[----:B------:R-:W-:Y:S01]  /*0540*/  FADD R23, R4, R23 ;  /* 0x0000001704177221 */ /* 0x000fe20000000000 */
[----:B------:R-:W-:Y:S01]  /*0550*/  FADD R22, R25, R22 ;  /* 0x0000001619167221 */ /* 0x000fe20000000000 */
[----:B------:R-:W-:-:S03]  /*0560*/  UIADD3 UR6, UPT, UPT, UR6, 0x8, URZ ;  /* 0x0000000806067890 */ /* 0x000fc6000fffe0ff */
[----:B------:R-:W-:Y:S01]  /*0570*/  FADD R22, R22, R13 ;  /* 0x0000000d16167221 */ /* 0x000fe20000000000 */
[----:B------:R-:W-:-:S03]  /*0580*/  UISETP.NE.AND UP1, UPT, UR6, URZ, UPT ;  /* 0x000000ff0600728c */ /* 0x000fc6000bf25270 */
[----:B------:R-:W-:Y:S01]  /*0590*/  FADD R22, R22, R11 ;  /* 0x0000000b16167221 */ /* 0x000fe20000000000 */
[----:B------:R-:W-:-:S03]  /*05a0*/  LEA R5, R0, R5, 0x3 ;  /* 0x0000000500057211 */ /* 0x000fc600078e18ff */
[----:B---3--:R-:W-:Y:S01]  /*05b0*/  FADD R9, R22, R9 ;  /* 0x0000000916097221 */ /* 0x008fe20000000000 */
[----:B-----5:R-:W-:-:S04]  /*05c0*/  FADD R21, R24, R21 ;  /* 0x0000001518157221 */ /* 0x020fc80000000000 */
[----:B------:R-:W-:Y:S01]  /*05d0*/  FADD R21, R21, R12 ;  /* 0x0000000c15157221 */ /* 0x000fe20000000000 */
[----:B------:R-:W-:-:S03]  /*05e0*/  FADD R23, R23, R20 ;  /* 0x0000001417177221 */ /* 0x000fc60000000000 */
[----:B--2---:R-:W-:Y:S01]  /*05f0*/  FADD R21, R21, R10 ;  /* 0x0000000a15157221 */ /* 0x004fe20000000000 */
[----:B----4-:R-:W-:-:S03]  /*0600*/  FADD R14, R23, R14 ;  /* 0x0000000e170e7221 */ /* 0x010fc60000000000 */
[----:B------:R-:W-:Y:S01]  /*0610*/  FADD R21, R21, R8 ;  /* 0x0000000815157221 */ /* 0x000fe20000000000 */
[----:B------:R-:W-:Y:S01]  /*0620*/  FADD R14, R14, R29 ;  /* 0x0000001d0e0e7221 */ /* 0x000fe20000000000 */
[----:B------:R-:W-:Y:S02]  /*0630*/  FADD R6, R9, R6 ;  /* 0x0000000609067221 */ /* 0x000fe40000000000 */
[----:B0-----:R-:W-:Y:S01]  /*0640*/  FADD R18, R21, R2 ;  /* 0x0000000215127221 */ /* 0x001fe20000000000 */
[----:B------:R-:W-:-:S04]  /*0650*/  FADD R7, R14, R7 ;  /* 0x000000070e077221 */ /* 0x000fc80000000000 */
[----:B------:R-:W-:Y:S01]  /*0660*/  FADD R7, R7, R28 ;  /* 0x0000001c07077221 */ /* 0x000fe20000000000 */
[----:B------:R-:W-:Y:S06]  /*0670*/  BRA.U UP1, `(.L_x_2) ;  /* 0xfffffff901c47547 */ /* 0x000fec000b83ffff */
.L_x_1:
[----:B------:R-:W-:Y:S05]  /*0680*/  BRA.U !UP0, `(.L_x_0) ;  /* 0x00000005085c7547 */ /* 0x000fea000b800000 */
[----:B------:R-:W-:Y:S02]  /*0690*/  UISETP.GE.U32.AND UP0, UPT, UR5, 0x4, UPT ;  /* 0x000000040500788c */ /* 0x000fe4000bf06070 */
[----:B------:R-:W-:-:S04]  /*06a0*/  ULOP3.LUT UR6, UR7, 0x3, URZ, 0xc0, !UPT ;  /* 0x0000000307067892 */ /* 0x000fc8000f8ec0ff */
[----:B------:R-:W-:-:S03]  /*06b0*/  UISETP.NE.AND UP1, UPT, UR6, URZ, UPT ;  /* 0x000000ff0600728c */ /* 0x000fc6000bf25270 */
[----:B------:R-:W-:Y:S08]  /*06c0*/  BRA.U !UP0, `(.L_x_3) ;  /* 0x0000000108a47547 */ /* 0x000ff0000b800000 */
[----:B------:R-:W0:Y:S01]  /*06d0*/  LDC.64 R10, c[0x0][0x388] ;  /* 0x0000e200ff0a7b82 */ /* 0x000e220000000a00 */
[----:B------:R-:W-:-:S07]  /*06e0*/  IMAD R5, R0, UR4, R3 ;  /* 0x0000000400057c24 */ /* 0x000fce000f8e0203 */
[----:B------:R-:W1:Y:S08]  /*06f0*/  LDC.64 R16, c[0x0][0x390] ;  /* 0x0000e400ff107b82 */ /* 0x000e700000000a00 */
[----:B------:R-:W2:Y:S01]  /*0700*/  LDC.64 R20, c[0x0][0x398] ;  /* 0x0000e600ff147b82 */ /* 0x000ea20000000a00 */
[----:B0-----:R-:W-:-:S05]  /*0710*/  IMAD.WIDE R10, R5, 0x4, R10 ;  /* 0x00000004050a7825 */ /* 0x001fca00078e020a */
[----:B------:R0:W3:Y:S01]  /*0720*/  LDG.E R19, desc[UR8][R10.64] ;  /* 0x000000080a137981 */ /* 0x0000e2000c1e1900 */
[----:B-1----:R-:W-:-:S04]  /*0730*/  IMAD.WIDE R16, R5, 0x4, R16 ;  /* 0x0000000405107825 */ /* 0x002fc800078e0210 */
[----:B--2---:R-:W-:Y:S01]  /*0740*/  IMAD.WIDE R20, R5, 0x4, R20 ;  /* 0x0000000405147825 */ /* 0x004fe200078e0214 */
[----:B------:R1:W2:Y:S03]  /*0750*/  LDG.E R23, desc[UR8][R16.64] ;  /* 0x0000000810177981 */ /* 0x0002a6000c1e1900 */
[C---:B------:R-:W-:Y:S01]  /*0760*/  IMAD.WIDE R30, R0.reuse, 0x4, R10 ;  /* 0x00000004001e7825 */ /* 0x040fe200078e020a */
[----:B------:R4:W5:Y:S03]  /*0770*/  LDG.E R24, desc[UR8][R20.64] ;  /* 0x0000000814187981 */ /* 0x000966000c1e1900 */
[C---:B------:R-:W-:Y:S01]  /*0780*/  IMAD.WIDE R26, R0.reuse, 0x4, R16 ;  /* 0x00000004001a7825 */ /* 0x040fe200078e0210 */
[----:B------:R-:W5:Y:S03]  /*0790*/  LDG.E R22, desc[UR8][R30.64] ;  /* 0x000000081e167981 */ /* 0x000f66000c1e1900 */
[C---:B------:R-:W-:Y:S01]  /*07a0*/  IMAD.WIDE R12, R0.reuse, 0x4, R20 ;  /* 0x00000004000c7825 */ /* 0x040fe200078e0214 */
[----:B------:R-:W5:Y:S03]  /*07b0*/  LDG.E R2, desc[UR8][R26.64] ;  /* 0x000000081a027981 */ /* 0x000f66000c1e1900 */
[----:B------:R-:W-:-:S04]  /*07c0*/  IMAD.WIDE R14, R0, 0x4, R30 ;  /* 0x00000004000e7825 */ /* 0x000fc800078e021e */
[C---:B------:R-:W-:Y:S01]  /*07d0*/  IMAD.WIDE R8, R0.reuse, 0x4, R26 ;  /* 0x0000000400087825 */ /* 0x040fe200078e021a */
[----:B------:R-:W5:Y:S03]  /*07e0*/  LDG.E R25, desc[UR8][R14.64] ;  /* 0x000000080e197981 */ /* 0x000f66000c1e1900 */
[C---:B------:R-:W-:Y:S01]  /*07f0*/  IMAD.WIDE R4, R0.reuse, 0x4, R12 ;  /* 0x0000000400047825 */ /* 0x040fe200078e020c */
[----:B------:R-:W5:Y:S04]  /*0800*/  LDG.E R28, desc[UR8][R8.64] ;  /* 0x00000008081c7981 */ /* 0x000f68000c1e1900 */
[----:B------:R-:W5:Y:S01]  /*0810*/  LDG.E R12, desc[UR8][R12.64] ;  /* 0x000000080c0c7981 */ /* 0x000f62000c1e1900 */
[----:B0-----:R-:W-:-:S04]  /*0820*/  IMAD.WIDE R10, R0, 0x4, R14 ;  /* 0x00000004000a7825 */ /* 0x001fc800078e020e */
[C---:B-1----:R-:W-:Y:S02]  /*0830*/  IMAD.WIDE R16, R0.reuse, 0x4, R8 ;  /* 0x0000000400107825 */ /* 0x042fe400078e0208 */
[----:B------:R-:W5:Y:S02]  /*0840*/  LDG.E R10, desc[UR8][R10.64] ;  /* 0x000000080a0a7981 */ /* 0x000f64000c1e1900 */
[----:B----4-:R-:W-:Y:S02]  /*0850*/  IMAD.WIDE R20, R0, 0x4, R4 ;  /* 0x0000000400147825 */ /* 0x010fe400078e0204 */
[----:B------:R-:W4:Y:S04]  /*0860*/  LDG.E R4, desc[UR8][R4.64] ;  /* 0x0000000804047981 */ /* 0x000f28000c1e1900 */
[----:B------:R-:W4:Y:S04]  /*0870*/  LDG.E R16, desc[UR8][R16.64] ;  /* 0x0000000810107981 */ /* 0x000f28000c1e1900 */
[----:B------:R-:W4:Y:S01]  /*0880*/  LDG.E R20, desc[UR8][R20.64] ;  /* 0x0000000814147981 */ /* 0x000f22000c1e1900 */
[----:B------:R-:W-:Y:S01]  /*0890*/  UIADD3 UR4, UPT, UPT, UR4, 0x4, URZ ;  /* 0x0000000404047890 */ /* 0x000fe2000fffe0ff */
[----:B---3--:R-:W-:Y:S01]  /*08a0*/  FADD R19, R6, R19 ;  /* 0x0000001306137221 */ /* 0x008fe20000000000 */
[----:B--2---:R-:W-:Y:S01]  /*08b0*/  FADD R23, R18, R23 ;  /* 0x0000001712177221 */ /* 0x004fe20000000000 */
[----:B-----5:R-:W-:-:S02]  /*08c0*/  FADD R7, R7, R24 ;  /* 0x0000001807077221 */ /* 0x020fc40000000000 */
[----:B------:R-:W-:Y:S01]  /*08d0*/  FADD R22, R19, R22 ;  /* 0x0000001613167221 */ /* 0x000fe20000000000 */
[----:B------:R-:W-:-:S03]  /*08e0*/  FADD R23, R23, R2 ;  /* 0x0000000217177221 */ /* 0x000fc60000000000 */
[----:B------:R-:W-:Y:S01]  /*08f0*/  FADD R25, R22, R25 ;  /* 0x0000001916197221 */ /* 0x000fe20000000000 */
[----:B------:R-:W-:Y:S01]  /*0900*/  FADD R23, R23, R28 ;  /* 0x0000001c17177221 */ /* 0x000fe20000000000 */
[----:B------:R-:W-:Y:S02]  /*0910*/  FADD R7, R7, R12 ;  /* 0x0000000c07077221 */ /* 0x000fe40000000000 */
[----:B------:R-:W-:Y:S02]  /*0920*/  FADD R6, R25, R10 ;  /* 0x0000000a19067221 */ /* 0x000fe40000000000 */
[----:B----4-:R-:W-:Y:S01]  /*0930*/  FADD R7, R7, R4 ;  /* 0x0000000407077221 */ /* 0x010fe20000000000 */
[----:B------:R-:W-:-:S03]  /*0940*/  FADD R18, R23, R16 ;  /* 0x0000001017127221 */ /* 0x000fc60000000000 */
[----:B------:R-:W-:-:S07]  /*0950*/  FADD R7, R7, R20 ;  /* 0x0000001407077221 */ /* 0x000fce0000000000 */
.L_x_3:
[----:B------:R-:W-:Y:S05]  /*0960*/  BRA.U !UP1, `(.L_x_0) ;  /* 0x0000000109a47547 */ /* 0x000fea000b800000 */
[----:B------:R-:W-:Y:S02]  /*0970*/  UISETP.NE.AND UP0, UPT, UR6, 0x1, UPT ;  /* 0x000000010600788c */ /* 0x000fe4000bf05270 */
[----:B------:R-:W-:-:S04]  /*0980*/  ULOP3.LUT UR5, UR7, 0x1, URZ, 0xc0, !UPT ;  /* 0x0000000107057892 */ /* 0x000fc8000f8ec0ff */
[----:B------:R-:W-:-:S03]  /*0990*/  UISETP.NE.U32.AND UP1, UPT, UR5, 0x1, UPT ;  /* 0x000000010500788c */ /* 0x000fc6000bf25070 */
[----:B------:R-:W-:Y:S08]  /*09a0*/  BRA.U !UP0, `(.L_x_4) ;  /* 0x00000001085c7547 */ /* 0x000ff0000b800000 */
[----:B------:R-:W0:Y:S01]  /*09b0*/  LDC.64 R4, c[0x0][0x388] ;  /* 0x0000e200ff047b82 */ /* 0x000e220000000a00 */
[----:B------:R-:W-:-:S07]  /*09c0*/  IMAD R13, R0, UR4, R3 ;  /* 0x00000004000d7c24 */ /* 0x000fce000f8e0203 */
[----:B------:R-:W1:Y:S08]  /*09d0*/  LDC.64 R8, c[0x0][0x390] ;  /* 0x0000e400ff087b82 */ /* 0x000e700000000a00 */
[----:B------:R-:W2:Y:S01]  /*09e0*/  LDC.64 R10, c[0x0][0x398] ;  /* 0x0000e600ff0a7b82 */ /* 0x000ea20000000a00 */
[----:B0-----:R-:W-:-:S05]  /*09f0*/  IMAD.WIDE R4, R13, 0x4, R4 ;  /* 0x000000040d047825 */ /* 0x001fca00078e0204 */
[----:B------:R-:W3:Y:S01]  /*0a00*/  LDG.E R19, desc[UR8][R4.64] ;  /* 0x0000000804137981 */ /* 0x000ee2000c1e1900 */
[----:B-1----:R-:W-:-:S05]  /*0a10*/  IMAD.WIDE R8, R13, 0x4, R8 ;  /* 0x000000040d087825 */ /* 0x002fca00078e0208 */
[----:B------:R-:W4:Y:S01]  /*0a20*/  LDG.E R21, desc[UR8][R8.64] ;  /* 0x0000000808157981 */ /* 0x000f22000c1e1900 */
[----:B--2---:R-:W-:-:S04]  /*0a30*/  IMAD.WIDE R10, R13, 0x4, R10 ;  /* 0x000000040d0a7825 */ /* 0x004fc800078e020a */
[----:B------:R-:W-:-:S04]  /*0a40*/  IMAD.WIDE R12, R0, 0x4, R4 ;  /* 0x00000004000c7825 */ /* 0x000fc800078e0204 */
[C---:B------:R-:W-:Y:S02]  /*0a50*/  IMAD.WIDE R14, R0.reuse, 0x4, R8 ;  /* 0x00000004000e7825 */ /* 0x040fe400078e0208 */
[----:B------:R-:W2:Y:S02]  /*0a60*/  LDG.E R13, desc[UR8][R12.64] ;  /* 0x000000080c0d7981 */ /* 0x000ea4000c1e1900 */
[----:B------:R-:W-:Y:S02]  /*0a70*/  IMAD.WIDE R16, R0, 0x4, R10 ;  /* 0x0000000400107825 */ /* 0x000fe400078e020a */
[----:B------:R-:W5:Y:S04]  /*0a80*/  LDG.E R10, desc[UR8][R10.64] ;  /* 0x000000080a0a7981 */ /* 0x000f68000c1e1900 */
[----:B------:R-:W5:Y:S04]  /*0a90*/  LDG.E R15, desc[UR8][R14.64] ;  /* 0x000000080e0f7981 */ /* 0x000f68000c1e1900 */
[----:B------:R-:W5:Y:S01]  /*0aa0*/  LDG.E R16, desc[UR8][R16.64] ;  /* 0x0000000810107981 */ /* 0x000f62000c1e1900 */
[----:B------:R-:W-:Y:S01]  /*0ab0*/  UIADD3 UR4, UPT, UPT, UR4, 0x2, URZ ;  /* 0x0000000204047890 */ /* 0x000fe2000fffe0ff */
[----:B---3--:R-:W-:Y:S01]  /*0ac0*/  FADD R6, R6, R19 ;  /* 0x0000001306067221 */ /* 0x008fe20000000000 */
[----:B----4-:R-:W-:-:S03]  /*0ad0*/  FADD R18, R18, R21 ;  /* 0x0000001512127221 */ /* 0x010fc60000000000 */
[----:B--2---:R-:W-:Y:S01]  /*0ae0*/  FADD R6, R6, R13 ;  /* 0x0000000d06067221 */ /* 0x004fe20000000000 */
[----:B-----5:R-:W-:Y:S01]  /*0af0*/  FADD R7, R7, R10 ;  /* 0x0000000a07077221 */ /* 0x020fe20000000000 */
[----:B------:R-:W-:-:S03]  /*0b00*/  FADD R18, R18, R15 ;  /* 0x0000000f12127221 */ /* 0x000fc60000000000 */
[----:B------:R-:W-:-:S07]  /*0b10*/  FADD R7, R7, R16 ;  /* 0x0000001007077221 */ /* 0x000fce0000000000 */
.L_x_4:
[----:B------:R-:W-:Y:S05]  /*0b20*/  BRA.U UP1, `(.L_x_0) ;  /* 0x0000000101347547 */ /* 0x000fea000b800000 */
[----:B------:R-:W0:Y:S01]  /*0b30*/  LDC.64 R4, c[0x0][0x388] ;  /* 0x0000e200ff047b82 */ /* 0x000e220000000a00 */
[----:B------:R-:W-:-:S07]  /*0b40*/  IMAD R13, R0, UR4, R3 ;  /* 0x00000004000d7c24 */ /* 0x000fce000f8e0203 */
[----:B------:R-:W1:Y:S08]  /*0b50*/  LDC.64 R8, c[0x0][0x390] ;  /* 0x0000e400ff087b82 */ /* 0x000e700000000a00 */
[----:B------:R-:W2:Y:S01]  /*0b60*/  LDC.64 R10, c[0x0][0x398] ;  /* 0x0000e600ff0a7b82 */ /* 0x000ea20000000a00 */
[----:B0-----:R-:W-:-:S06]  /*0b70*/  IMAD.WIDE R4, R13, 0x4, R4 ;  /* 0x000000040d047825 */ /* 0x001fcc00078e0204 */
[----:B------:R-:W3:Y:S01]  /*0b80*/  LDG.E R5, desc[UR8][R4.64] ;  /* 0x0000000804057981 */ /* 0x000ee2000c1e1900 */
[----:B-1----:R-:W-:-:S06]  /*0b90*/  IMAD.WIDE R8, R13, 0x4, R8 ;  /* 0x000000040d087825 */ /* 0x002fcc00078e0208 */
[----:B------:R-:W4:Y:S01]  /*0ba0*/  LDG.E R9, desc[UR8][R8.64] ;  /* 0x0000000808097981 */ /* 0x000f22000c1e1900 */
[----:B--2---:R-:W-:-:S06]  /*0bb0*/  IMAD.WIDE R10, R13, 0x4, R10 ;  /* 0x000000040d0a7825 */ /* 0x004fcc00078e020a */
[----:B------:R-:W2:Y:S01]  /*0bc0*/  LDG.E R10, desc[UR8][R10.64] ;  /* 0x000000080a0a7981 */ /* 0x000ea2000c1e1900 */
[----:B---3--:R-:W-:Y:S01]  /*0bd0*/  FADD R6, R6, R5 ;  /* 0x0000000506067221 */ /* 0x008fe20000000000 */
[----:B----4-:R-:W-:Y:S01]  /*0be0*/  FADD R18, R18, R9 ;  /* 0x0000000912127221 */ /* 0x010fe20000000000 */
[----:B--2---:R-:W-:-:S07]  /*0bf0*/  FADD R7, R7, R10 ;  /* 0x0000000a07077221 */ /* 0x004fce0000000000 */
.L_x_0:
[----:B------:R-:W-:Y:S01]  /*0c00*/  I2FP.F32.S32 R9, UR7 ;  /* 0x0000000700097c45 */ /* 0x000fe20008201400 */
[----:B------:R-:W-:Y:S03]  /*0c10*/  BSSY.RECONVERGENT B0, `(.L_x_5) ;  /* 0x000000d000007945 */ /* 0x000fe60003800200 */
[----:B------:R-:W0:Y:S08]  /*0c20*/  MUFU.RCP R0, R9 ;  /* 0x0000000900007308 */ /* 0x000e300000001000 */
[----:B------:R-:W1:Y:S01]  /*0c30*/  FCHK P0, R6, R9 ;  /* 0x0000000906007302 */ /* 0x000e620000000000 */
[----:B0-----:R-:W-:-:S04]  /*0c40*/  FFMA R5, -R9, R0, 1 ;  /* 0x3f80000009057423 */ /* 0x001fc80000000100 */
[----:B------:R-:W-:-:S04]  /*0c50*/  FFMA R5, R0, R5, R0 ;  /* 0x0000000500057223 */ /* 0x000fc80000000000 */
[----:B------:R-:W-:-:S04]  /*0c60*/  FFMA R0, R5, R6, RZ ;  /* 0x0000000605007223 */ /* 0x000fc800000000ff */
[----:B------:R-:W-:-:S04]  /*0c70*/  FFMA R11, -R9, R0, R6 ;  /* 0x00000000090b7223 */ /* 0x000fc80000000106 */
[----:B------:R-:W-:Y:S01]  /*0c80*/  FFMA R13, R5, R11, R0 ;  /* 0x0000000b050d7223 */ /* 0x000fe20000000000 */
[----:B-1----:R-:W-:Y:S06]  /*0c90*/  @!P0 BRA `(.L_x_6) ;  /* 0x0000000000108947 */ /* 0x002fec0003800000 */
[----:B------:R-:W-:Y:S02]  /*0ca0*/  MOV R5, R9 ;  /* 0x0000000900057202 */ /* 0x000fe40000000f00 */
[----:B------:R-:W-:-:S07]  /*0cb0*/  MOV R2, 0xcd0 ;  /* 0x00000cd000027802 */ /* 0x000fce0000000f00 */
[----:B------:R-:W-:Y:S05]  /*0cc0*/  CALL.REL.NOINC `($__internal_0_$__cuda_sm3x_div_rn_noftz_f32_slowpath) ;  /* 0x0000000000a87944 */ /* 0x000fea0003c00000 */
[----:B------:R-:W-:-:S07]  /*0cd0*/  MOV R13, R0 ;  /* 0x00000000000d7202 */ /* 0x000fce0000000f00 */
.L_x_6:
[----:B------:R-:W-:Y:S05]  /*0ce0*/  BSYNC.RECONVERGENT B0 ;  /* 0x0000000000007941 */ /* 0x000fea0003800200 */
.L_x_5:
[----:B------:R-:W0:Y:S01]  /*0cf0*/  LDC.64 R10, c[0x0][0x3a0] ;  /* 0x0000e800ff0a7b82 */ /* 0x000e220000000a00 */
[----:B------:R-:W1:Y:S01]  /*0d00*/  MUFU.RCP R0, R9 ;  /* 0x0000000900007308 */ /* 0x000e620000001000 */
[----:B------:R-:W-:Y:S07]  /*0d10*/  BSSY.RECONVERGENT B0, `(.L_x_7) ;  /* 0x000000f000007945 */ /* 0x000fee0003800200 */
[----:B------:R-:W2:Y:S01]  /*0d20*/  FCHK P0, R18, R9 ;  /* 0x0000000912007302 */ /* 0x000ea20000000000 */
[----:B-1----:R-:W-:-:S04]  /*0d30*/  FFMA R5, -R9, R0, 1 ;  /* 0x3f80000009057423 */ /* 0x002fc80000000100 */
[----:B------:R-:W-:Y:S01]  /*0d40*/  FFMA R5, R0, R5, R0 ;  /* 0x0000000500057223 */ /* 0x000fe20000000000 */
[----:B0-----:R-:W-:-:S04]  /*0d50*/  IMAD.WIDE R10, R3, 0x4, R10 ;  /* 0x00000004030a7825 */ /* 0x001fc800078e020a */
[----:B------:R-:W-:Y:S01]  /*0d60*/  FFMA R0, R5, R18, RZ ;  /* 0x0000001205007223 */ /* 0x000fe200000000ff */
[----:B------:R0:W-:Y:S03]  /*0d70*/  STG.E desc[UR8][R10.64], R13 ;  /* 0x0000000d0a007986 */ /* 0x0001e6000c101908 */
[----:B------:R-:W-:-:S04]  /*0d80*/  FFMA R15, -R9, R0, R18 ;  /* 0x00000000090f7223 */ /* 0x000fc80000000112 */
[----:B------:R-:W-:Y:S01]  /*0d90*/  FFMA R15, R5, R15, R0 ;  /* 0x0000000f050f7223 */ /* 0x000fe20000000000 */
[----:B--2---:R-:W-:Y:S06]  /*0da0*/  @!P0 BRA `(.L_x_8) ;  /* 0x0000000000148947 */ /* 0x004fec0003800000 */
[----:B------:R-:W-:Y:S02]  /*0db0*/  MOV R6, R18 ;  /* 0x0000001200067202 */ /* 0x000fe40000000f00 */
[----:B------:R-:W-:Y:S02]  /*0dc0*/  MOV R5, R9 ;  /* 0x0000000900057202 */ /* 0x000fe40000000f00 */
[----:B------:R-:W-:-:S07]  /*0dd0*/  MOV R2, 0xdf0 ;  /* 0x00000df000027802 */ /* 0x000fce0000000f00 */
[----:B0-----:R-:W-:Y:S05]  /*0de0*/  CALL.REL.NOINC `($__internal_0_$__cuda_sm3x_div_rn_noftz_f32_slowpath) ;  /* 0x0000000000607944 */ /* 0x001fea0003c00000 */
[----:B------:R-:W-:-:S07]  /*0df0*/  MOV R15, R0 ;  /* 0x00000000000f7202 */ /* 0x000fce0000000f00 */
.L_x_8:
[----:B------:R-:W-:Y:S05]  /*0e00*/  BSYNC.RECONVERGENT B0 ;  /* 0x0000000000007941 */ /* 0x000fea0003800200 */
.L_x_7:
[----:B------:R-:W1:Y:S01]  /*0e10*/  LDC.64 R4, c[0x0][0x3a8] ;  /* 0x0000ea00ff047b82 */ /* 0x000e620000000a00 */
[----:B------:R-:W0:Y:S01]  /*0e20*/  MUFU.RCP R0, R9 ;  /* 0x0000000900007308 */ /* 0x000e220000001000 */
[----:B------:R-:W-:Y:S07]  /*0e30*/  BSSY.RECONVERGENT B0, `(.L_x_9) ;  /* 0x000000f000007945 */ /* 0x000fee0003800200 */
[----:B------:R-:W2:Y:S01]  /*0e40*/  FCHK P0, R7, R9 ;  /* 0x0000000907007302 */ /* 0x000ea20000000000 */
[----:B0-----:R-:W-:-:S04]  /*0e50*/  FFMA R11, -R9, R0, 1 ;  /* 0x3f800000090b7423 */ /* 0x001fc80000000100 */
[----:B------:R-:W-:Y:S01]  /*0e60*/  FFMA R0, R0, R11, R0 ;  /* 0x0000000b00007223 */ /* 0x000fe20000000000 */
[----:B-1----:R-:W-:-:S04]  /*0e70*/  IMAD.WIDE R4, R3, 0x4, R4 ;  /* 0x0000000403047825 */ /* 0x002fc800078e0204 */
[----:B------:R-:W-:Y:S01]  /*0e80*/  FFMA R2, R0, R7, RZ ;  /* 0x0000000700027223 */ /* 0x000fe200000000ff */
[----:B------:R0:W-:Y:S03]  /*0e90*/  STG.E desc[UR8][R4.64], R15 ;  /* 0x0000000f04007986 */ /* 0x0001e6000c101908 */
[----:B------:R-:W-:-:S04]  /*0ea0*/  FFMA R11, -R9, R2, R7 ;  /* 0x00000002090b7223 */ /* 0x000fc80000000107 */
[----:B------:R-:W-:Y:S01]  /*0eb0*/  FFMA R11, R0, R11, R2 ;  /* 0x0000000b000b7223 */ /* 0x000fe20000000002 */
[----:B--2---:R-:W-:Y:S06]  /*0ec0*/  @!P0 BRA `(.L_x_10) ;  /* 0x0000000000148947 */ /* 0x004fec0003800000 */
[----:B------:R-:W-:Y:S02]  /*0ed0*/  MOV R6, R7 ;  /* 0x0000000700067202 */ /* 0x000fe40000000f00 */
[----:B0-----:R-:W-:Y:S02]  /*0ee0*/  MOV R5, R9 ;  /* 0x0000000900057202 */ /* 0x001fe40000000f00 */
[----:B------:R-:W-:-:S07]  /*0ef0*/  MOV R2, 0xf10 ;  /* 0x00000f1000027802 */ /* 0x000fce0000000f00 */
[----:B------:R-:W-:Y:S05]  /*0f00*/  CALL.REL.NOINC `($__internal_0_$__cuda_sm3x_div_rn_noftz_f32_slowpath) ;  /* 0x0000000000187944 */ /* 0x000fea0003c00000 */
[----:B------:R-:W-:-:S07]  /*0f10*/  MOV R11, R0 ;  /* 0x00000000000b7202 */ /* 0x000fce0000000f00 */
.L_x_10:
[----:B------:R-:W-:Y:S05]  /*0f20*/  BSYNC.RECONVERGENT B0 ;  /* 0x0000000000007941 */ /* 0x000fea0003800200 */
.L_x_9:
[----:B0-----:R-:W0:Y:S02]  /*0f30*/  LDC.64 R4, c[0x0][0x3b0] ;  /* 0x0000ec00ff047b82 */ /* 0x001e240000000a00 */
[----:B0-----:R-:W-:-:S05]  /*0f40*/  IMAD.WIDE R2, R3, 0x4, R4 ;  /* 0x0000000403027825 */ /* 0x001fca00078e0204 */
[----:B------:R-:W-:Y:S01]  /*0f50*/  STG.E desc[UR8][R2.64], R11 ;  /* 0x0000000b02007986 */ /* 0x000fe2000c101908 */
[----:B------:R-:W-:Y:S05]  /*0f60*/  EXIT ;  /* 0x000000000000794d */ /* 0x000fea0003800000 */
        .weak           $__internal_0_$__cuda_sm3x_div_rn_noftz_f32_slowpath
        .type           $__internal_0_$__cuda_sm3x_div_rn_noftz_f32_slowpath,@function
        .size           $__internal_0_$__cuda_sm3x_div_rn_noftz_f32_slowpath,(.L_x_23 - $__internal_0_$__cuda_sm3x_div_rn_noftz_f32_slowpath)
$__internal_0_$__cuda_sm3x_div_rn_noftz_f32_slowpath:
[----:B------:R-:W-:Y:S01]  /*0f70*/  SHF.R.U32.HI R4, RZ, 0x17, R5 ;  /* 0x00000017ff047819 */ /* 0x000fe20000011605 */
[----:B------:R-:W-:Y:S01]  /*0f80*/  BSSY.RECONVERGENT B1, `(.L_x_11) ;  /* 0x0000062000017945 */ /* 0x000fe20003800200 */
[----:B------:R-:W-:Y:S02]  /*0f90*/  SHF.R.U32.HI R0, RZ, 0x17, R6 ;  /* 0x00000017ff007819 */ /* 0x000fe40000011606 */
[----:B------:R-:W-:Y:S02]  /*0fa0*/  LOP3.LUT R14, R4, 0xff, RZ, 0xc0, !PT ;  /* 0x000000ff040e7812 */ /* 0x000fe400078ec0ff */
[----:B------:R-:W-:Y:S02]  /*0fb0*/  LOP3.LUT R12, R0, 0xff, RZ, 0xc0, !PT ;  /* 0x000000ff000c7812 */ /* 0x000fe400078ec0ff */
[----:B------:R-:W-:Y:S02]  /*0fc0*/  IADD3 R8, PT, PT, R14, -0x1, RZ ;  /* 0xffffffff0e087810 */ /* 0x000fe40007ffe0ff */
[----:B------:R-:W-:-:S02]  /*0fd0*/  IADD3 R0, PT, PT, R12, -0x1, RZ ;  /* 0xffffffff0c007810 */ /* 0x000fc40007ffe0ff */
[----:B------:R-:W-:-:S04]  /*0fe0*/  ISETP.GT.U32.AND P0, PT, R8, 0xfd, PT ;  /* 0x000000fd0800780c */ /* 0x000fc80003f04070 */
[----:B------:R-:W-:-:S13]  /*0ff0*/  ISETP.GT.U32.OR P0, PT, R0, 0xfd, P0 ;  /* 0x000000fd0000780c */ /* 0x000fda0000704470 */
[----:B------:R-:W-:Y:S01]  /*1000*/  @!P0 MOV R4, RZ ;  /* 0x000000ff00048202 */ /* 0x000fe20000000f00 */
[----:B------:R-:W-:Y:S06]  /*1010*/  @!P0 BRA `(.L_x_12) ;  /* 0x00000000005c8947 */ /* 0x000fec0003800000 */
[----:B------:R-:W-:Y:S02]  /*1020*/  FSETP.GTU.FTZ.AND P0, PT, |R6|, +INF , PT ;  /* 0x7f8000000600780b */ /* 0x000fe40003f1c200 */
[----:B------:R-:W-:-:S04]  /*1030*/  FSETP.GTU.FTZ.AND P1, PT, |R5|, +INF , PT ;  /* 0x7f8000000500780b */ /* 0x000fc80003f3c200 */
[----:B------:R-:W-:-:S13]  /*1040*/  PLOP3.LUT P0, PT, P0, P1, PT, 0xf8, 0x8f ;  /* 0x00000000008f781c */ /* 0x000fda0000703f70 */
[----:B------:R-:W-:Y:S05]  /*1050*/  @P0 BRA `(.L_x_13) ;  /* 0x00000004004c0947 */ /* 0x000fea0003800000 */
[----:B------:R-:W-:-:S13]  /*1060*/  LOP3.LUT P0, RZ, R5, 0x7fffffff, R6, 0xc8, !PT ;  /* 0x7fffffff05ff7812 */ /* 0x000fda000780c806 */
[----:B------:R-:W-:Y:S05]  /*1070*/  @!P0 BRA `(.L_x_14) ;  /* 0x00000004003c8947 */ /* 0x000fea0003800000 */
[C---:B------:R-:W-:Y:S02]  /*1080*/  FSETP.NEU.FTZ.AND P2, PT, |R6|.reuse, +INF , PT ;  /* 0x7f8000000600780b */ /* 0x040fe40003f5d200 */
[----:B------:R-:W-:Y:S02]  /*1090*/  FSETP.NEU.FTZ.AND P1, PT, |R5|, +INF , PT ;  /* 0x7f8000000500780b */ /* 0x000fe40003f3d200 */
[----:B------:R-:W-:-:S11]  /*10a0*/  FSETP.NEU.FTZ.AND P0, PT, |R6|, +INF , PT ;  /* 0x7f8000000600780b */ /* 0x000fd60003f1d200 */
[----:B------:R-:W-:Y:S05]  /*10b0*/  @!P1 BRA !P2, `(.L_x_14) ;  /* 0x00000004002c9947 */ /* 0x000fea0005000000 */
[----:B------:R-:W-:-:S04]  /*10c0*/  LOP3.LUT P2, RZ, R6, 0x7fffffff, RZ, 0xc0, !PT ;  /* 0x7fffffff06ff7812 */ /* 0x000fc8000784c0ff */
[----:B------:R-:W-:-:S13]  /*10d0*/  PLOP3.LUT P1, PT, P1, P2, PT, 0x2f, 0xf2 ;  /* 0x0000000000f2781c */ /* 0x000fda0000f24577 */
[----:B------:R-:W-:Y:S05]  /*10e0*/  @P1 BRA `(.L_x_15) ;  /* 0x0000000400181947 */ /* 0x000fea0003800000 */
[----:B------:R-:W-:-:S04]  /*10f0*/  LOP3.LUT P1, RZ, R5, 0x7fffffff, RZ, 0xc0, !PT ;  /* 0x7fffffff05ff7812 */ /* 0x000fc8000782c0ff */
[----:B------:R-:W-:-:S13]  /*1100*/  PLOP3.LUT P0, PT, P0, P1, PT, 0x2f, 0xf2 ;  /* 0x0000000000f2781c */ /* 0x000fda0000702577 */
[----:B------:R-:W-:Y:S05]  /*1110*/  @P0 BRA `(.L_x_16) ;  /* 0x0000000400000947 */ /* 0x000fea0003800000 */
[----:B------:R-:W-:Y:S02]  /*1120*/  ISETP.GE.AND P0, PT, R0, RZ, PT ;  /* 0x000000ff0000720c */ /* 0x000fe40003f06270 */
[----:B------:R-:W-:-:S11]  /*1130*/  ISETP.GE.AND P1, PT, R8, RZ, PT ;  /* 0x000000ff0800720c */ /* 0x000fd60003f26270 */
[----:B------:R-:W-:Y:S01]  /*1140*/  @P0 MOV R4, RZ ;  /* 0x000000ff00040202 */ /* 0x000fe20000000f00 */
[----:B------:R-:W-:Y:S01]  /*1150*/  @!P0 FFMA R6, R6, 1.84467440737095516160e+19, RZ ;  /* 0x5f80000006068823 */ /* 0x000fe200000000ff */
[----:B------:R-:W-:Y:S01]  /*1160*/  @!P0 MOV R4, 0xffffffc0 ;  /* 0xffffffc000048802 */ /* 0x000fe20000000f00 */
[----:B------:R-:W-:-:S03]  /*1170*/  @!P1 FFMA R5, R5, 1.84467440737095516160e+19, RZ ;  /* 0x5f80000005059823 */ /* 0x000fc600000000ff */
[----:B------:R-:W-:-:S07]  /*1180*/  @!P1 IADD3 R4, PT, PT, R4, 0x40, RZ ;  /* 0x0000004004049810 */ /* 0x000fce0007ffe0ff */
.L_x_12:
[----:B------:R-:W-:Y:S01]  /*1190*/  LEA R0, R14, 0xc0800000, 0x17 ;  /* 0xc08000000e007811 */ /* 0x000fe200078eb8ff */
[----:B------:R-:W-:Y:S03]  /*11a0*/  BSSY.RECONVERGENT B2, `(.L_x_17) ;  /* 0x0000036000027945 */ /* 0x000fe60003800200 */
[----:B------:R-:W-:Y:S02]  /*11b0*/  IADD3 R8, PT, PT, -R0, R5, RZ ;  /* 0x0000000500087210 */ /* 0x000fe40007ffe1ff */
[----:B------:R-:W-:Y:S02]  /*11c0*/  IADD3 R5, PT, PT, R12, -0x7f, RZ ;  /* 0xffffff810c057810 */ /* 0x000fe40007ffe0ff */
[----:B------:R-:W0:Y:S01]  /*11d0*/  MUFU.RCP R10, R8 ;  /* 0x00000008000a7308 */ /* 0x000e220000001000 */
[----:B------:R-:W-:Y:S02]  /*11e0*/  FADD.FTZ R11, -R8, -RZ ;  /* 0x800000ff080b7221 */ /* 0x000fe40000010100 */
[----:B------:R-:W-:-:S02]  /*11f0*/  IMAD R0, R5, -0x800000, R6 ;  /* 0xff80000005007824 */ /* 0x000fc400078e0206 */
[----:B0-----:R-:W-:-:S04]  /*1200*/  FFMA R13, R10, R11, 1 ;  /* 0x3f8000000a0d7423 */ /* 0x001fc8000000000b */
[----:B------:R-:W-:-:S04]  /*1210*/  FFMA R15, R10, R13, R10 ;  /* 0x0000000d0a0f7223 */ /* 0x000fc8000000000a */
[----:B------:R-:W-:-:S04]  /*1220*/  FFMA R6, R0, R15, RZ ;  /* 0x0000000f00067223 */ /* 0x000fc800000000ff */
[----:B------:R-:W-:-:S04]  /*1230*/  FFMA R13, R11, R6, R0 ;  /* 0x000000060b0d7223 */ /* 0x000fc80000000000 */
[----:B------:R-:W-:-:S04]  /*1240*/  FFMA R10, R15, R13, R6 ;  /* 0x0000000d0f0a7223 */ /* 0x000fc80000000006 */
[----:B------:R-:W-:Y:S01]  /*1250*/  FFMA R13, R11, R10, R0 ;  /* 0x0000000a0b0d7223 */ /* 0x000fe20000000000 */
[----:B------:R-:W-:-:S03]  /*1260*/  IADD3 R11, PT, PT, R5, 0x7f, -R14 ;  /* 0x0000007f050b7810 */ /* 0x000fc60007ffe80e */
[----:B------:R-:W-:Y:S01]  /*1270*/  FFMA R0, R15, R13, R10 ;  /* 0x0000000d0f007223 */ /* 0x000fe2000000000a */
[----:B------:R-:W-:-:S04]  /*1280*/  IADD3 R11, PT, PT, R11, R4, RZ ;  /* 0x000000040b0b7210 */ /* 0x000fc80007ffe0ff */
[----:B------:R-:W-:-:S04]  /*1290*/  SHF.R.U32.HI R5, RZ, 0x17, R0 ;  /* 0x00000017ff057819 */ /* 0x000fc80000011600 */
[----:B------:R-:W-:-:S04]  /*12a0*/  LOP3.LUT R5, R5, 0xff, RZ, 0xc0, !PT ;  /* 0x000000ff05057812 */ /* 0x000fc800078ec0ff */
[----:B------:R-:W-:-:S04]  /*12b0*/  IADD3 R8, PT, PT, R5, R11, RZ ;  /* 0x0000000b05087210 */ /* 0x000fc80007ffe0ff */
[----:B------:R-:W-:-:S04]  /*12c0*/  IADD3 R4, PT, PT, R8, -0x1, RZ ;  /* 0xffffffff08047810 */ /* 0x000fc80007ffe0ff */
[----:B------:R-:W-:-:S13]  /*12d0*/  ISETP.GE.U32.AND P0, PT, R4, 0xfe, PT ;  /* 0x000000fe0400780c */ /* 0x000fda0003f06070 */
[----:B------:R-:W-:Y:S05]  /*12e0*/  @!P0 BRA `(.L_x_18) ;  /* 0x0000000000808947 */ /* 0x000fea0003800000 */
[----:B------:R-:W-:-:S13]  /*12f0*/  ISETP.GT.AND P0, PT, R8, 0xfe, PT ;  /* 0x000000fe0800780c */ /* 0x000fda0003f04270 */
[----:B------:R-:W-:Y:S05]  /*1300*/  @P0 BRA `(.L_x_19) ;  /* 0x00000000006c0947 */ /* 0x000fea0003800000 */
[----:B------:R-:W-:-:S13]  /*1310*/  ISETP.GE.AND P0, PT, R8, 0x1, PT ;  /* 0x000000010800780c */ /* 0x000fda0003f06270 */
[----:B------:R-:W-:Y:S05]  /*1320*/  @P0 BRA `(.L_x_20) ;  /* 0x0000000000740947 */ /* 0x000fea0003800000 */
[----:B------:R-:W-:Y:S02]  /*1330*/  ISETP.GE.AND P0, PT, R8, -0x18, PT ;  /* 0xffffffe80800780c */ /* 0x000fe40003f06270 */
[----:B------:R-:W-:-:S11]  /*1340*/  LOP3.LUT R0, R0, 0x80000000, RZ, 0xc0, !PT ;  /* 0x8000000000007812 */ /* 0x000fd600078ec0ff */
[----:B------:R-:W-:Y:S05]  /*1350*/  @!P0 BRA `(.L_x_20) ;  /* 0x0000000000688947 */ /* 0x000fea0003800000 */
[CCC-:B------:R-:W-:Y:S01]  /*1360*/  FFMA.RZ R4, R15.reuse, R13.reuse, R10.reuse ;  /* 0x0000000d0f047223 */ /* 0x1c0fe2000000c00a */
[C---:B------:R-:W-:Y:S01]  /*1370*/  IADD3 R11, PT, PT, R8.reuse, 0x20, RZ ;  /* 0x00000020080b7810 */ /* 0x040fe20007ffe0ff */
[CCC-:B------:R-:W-:Y:S01]  /*1380*/  FFMA.RM R5, R15.reuse, R13.reuse, R10.reuse ;  /* 0x0000000d0f057223 */ /* 0x1c0fe2000000400a */
[----:B------:R-:W-:Y:S02]  /*1390*/  ISETP.NE.AND P2, PT, R8, RZ, PT ;  /* 0x000000ff0800720c */ /* 0x000fe40003f45270 */
[----:B------:R-:W-:Y:S01]  /*13a0*/  LOP3.LUT R6, R4, 0x7fffff, RZ, 0xc0, !PT ;  /* 0x007fffff04067812 */ /* 0x000fe200078ec0ff */
[----:B------:R-:W-:Y:S01]  /*13b0*/  FFMA.RP R4, R15, R13, R10 ;  /* 0x0000000d0f047223 */ /* 0x000fe2000000800a */
[----:B------:R-:W-:Y:S02]  /*13c0*/  ISETP.NE.AND P1, PT, R8, RZ, PT ;  /* 0x000000ff0800720c */ /* 0x000fe40003f25270 */
[----:B------:R-:W-:Y:S02]  /*13d0*/  LOP3.LUT R6, R6, 0x800000, RZ, 0xfc, !PT ;  /* 0x0080000006067812 */ /* 0x000fe400078efcff */
[----:B------:R-:W-:-:S02]  /*13e0*/  IADD3 R8, PT, PT, -R8, RZ, RZ ;  /* 0x000000ff08087210 */ /* 0x000fc40007ffe1ff */
[----:B------:R-:W-:Y:S02]  /*13f0*/  SHF.L.U32 R11, R6, R11, RZ ;  /* 0x0000000b060b7219 */ /* 0x000fe400000006ff */
[----:B------:R-:W-:Y:S02]  /*1400*/  FSETP.NEU.FTZ.AND P0, PT, R4, R5, PT ;  /* 0x000000050400720b */ /* 0x000fe40003f1d000 */
[----:B------:R-:W-:Y:S02]  /*1410*/  SEL R5, R8, RZ, P2 ;  /* 0x000000ff08057207 */ /* 0x000fe40001000000 */
[----:B------:R-:W-:Y:S02]  /*1420*/  ISETP.NE.AND P1, PT, R11, RZ, P1 ;  /* 0x000000ff0b00720c */ /* 0x000fe40000f25270 */
[----:B------:R-:W-:Y:S02]  /*1430*/  SHF.R.U32.HI R5, RZ, R5, R6 ;  /* 0x00000005ff057219 */ /* 0x000fe40000011606 */
[----:B------:R-:W-:-:S02]  /*1440*/  PLOP3.LUT P0, PT, P0, P1, PT, 0xf8, 0x8f ;  /* 0x00000000008f781c */ /* 0x000fc40000703f70 */
[----:B------:R-:W-:Y:S02]  /*1450*/  SHF.R.U32.HI R11, RZ, 0x1, R5 ;  /* 0x00000001ff0b7819 */ /* 0x000fe40000011605 */
[----:B------:R-:W-:-:S04]  /*1460*/  SEL R4, RZ, 0x1, !P0 ;  /* 0x00000001ff047807 */ /* 0x000fc80004000000 */
[----:B------:R-:W-:-:S04]  /*1470*/  LOP3.LUT R4, R4, 0x1, R11, 0xf8, !PT ;  /* 0x0000000104047812 */ /* 0x000fc800078ef80b */
[----:B------:R-:W-:-:S04]  /*1480*/  LOP3.LUT R4, R4, R5, RZ, 0xc0, !PT ;  /* 0x0000000504047212 */ /* 0x000fc800078ec0ff */
[----:B------:R-:W-:-:S04]  /*1490*/  IADD3 R11, PT, PT, R11, R4, RZ ;  /* 0x000000040b0b7210 */ /* 0x000fc80007ffe0ff */
[----:B------:R-:W-:Y:S01]  /*14a0*/  LOP3.LUT R0, R11, R0, RZ, 0xfc, !PT ;  /* 0x000000000b007212 */ /* 0x000fe200078efcff */
[----:B------:R-:W-:Y:S06]  /*14b0*/  BRA `(.L_x_20) ;  /* 0x0000000000107947 */ /* 0x000fec0003800000 */
.L_x_19:
[----:B------:R-:W-:-:S04]  /*14c0*/  LOP3.LUT R0, R0, 0x80000000, RZ, 0xc0, !PT ;  /* 0x8000000000007812 */ /* 0x000fc800078ec0ff */
[----:B------:R-:W-:Y:S01]  /*14d0*/  LOP3.LUT R0, R0, 0x7f800000, RZ, 0xfc, !PT ;  /* 0x7f80000000007812 */ /* 0x000fe200078efcff */
[----:B------:R-:W-:Y:S06]  /*14e0*/  BRA `(.L_x_20) ;  /* 0x0000000000047947 */ /* 0x000fec0003800000 */
.L_x_18:
[----:B------:R-:W-:-:S07]  /*14f0*/  LEA R0, R11, R0, 0x17 ;  /* 0x000000000b007211 */ /* 0x000fce00078eb8ff */
.L_x_20:
[----:B------:R-:W-:Y:S05]  /*1500*/  BSYNC.RECONVERGENT B2 ;  /* 0x0000000000027941 */ /* 0x000fea0003800200 */
.L_x_17:
[----:B------:R-:W-:Y:S05]  /*1510*/  BRA `(.L_x_21) ;  /* 0x0000000000207947 */ /* 0x000fea0003800000 */
.L_x_16:
[----:B------:R-:W-:-:S04]  /*1520*/  LOP3.LUT R0, R5, 0x80000000, R6, 0x48, !PT ;  /* 0x8000000005007812 */ /* 0x000fc800078e4806 */
[----:B------:R-:W-:Y:S01]  /*1530*/  LOP3.LUT R0, R0, 0x7f800000, RZ, 0xfc, !PT ;  /* 0x7f80000000007812 */ /* 0x000fe200078efcff */
[----:B------:R-:W-:Y:S06]  /*1540*/  BRA `(.L_x_21) ;  /* 0x0000000000147947 */ /* 0x000fec0003800000 */
.L_x_15:
[----:B------:R-:W-:Y:S01]  /*1550*/  LOP3.LUT R0, R5, 0x80000000, R6, 0x48, !PT ;  /* 0x8000000005007812 */ /* 0x000fe200078e4806 */
[----:B------:R-:W-:Y:S06]  /*1560*/  BRA `(.L_x_21) ;  /* 0x00000000000c7947 */ /* 0x000fec0003800000 */
.L_x_14:
[----:B------:R-:W0:Y:S01]  /*1570*/  MUFU.RSQ R0, -QNAN ;  /* 0xffc0000000007908 */ /* 0x000e220000001400 */
[----:B------:R-:W-:Y:S05]  /*1580*/  BRA `(.L_x_21) ;  /* 0x0000000000047947 */ /* 0x000fea0003800000 */
.L_x_13:
[----:B------:R-:W-:-:S07]  /*1590*/  FADD.FTZ R0, R6, R5 ;  /* 0x0000000506007221 */ /* 0x000fce0000010000 */
.L_x_21:
[----:B------:R-:W-:Y:S05]  /*15a0*/  BSYNC.RECONVERGENT B1 ;  /* 0x0000000000017941 */ /* 0x000fea0003800200 */
.L_x_11:
[----:B------:R-:W-:Y:S01]  /*15b0*/  HFMA2 R5, -RZ, RZ, 0, 0 ;  /* 0x00000000ff057431 */ /* 0x000fe200000001ff */
[----:B------:R-:W-:-:S04]  /*15c0*/  MOV R4, R2 ;  /* 0x0000000200047202 */ /* 0x000fc80000000f00 */
[----:B0-----:R-:W-:Y:S05]  /*15d0*/  RET.REL.NODEC R4 `(_Z6kerneliPfS_S_S_S_S_i) ;  /* 0xffffffe804887950 */ /* 0x001fea0003c3ffff */
.L_x_22:
[----:B------:R-:W-:-:S00]  /*15e0*/  BRA `(.L_x_22) ;  /* 0xfffffffc00fc7947 */ /* 0x000fc0000383ffff */
[----:B------:R-:W-:-:S00]  /*15f0*/  NOP ;  /* 0x0000000000007918 */ /* 0x000fc00000000000 */
        /* <DEDUP_REMOVED lines=8> */
.L_x_23:


//--------------------- .nv.shared.reserved.0     --------------------------
	.section	.nv.shared.reserved.0,"aw",@nobits
	.weak		__nv_reservedSMEM_offset_0_alias
	.size		__nv_reservedSMEM_offset_0_alias, 0, 64
	.other		__nv_reservedSMEM_offset_0_alias,@"STO_CUDA_RESERVED_SHARED STV_DEFAULT"
__nv_reservedSMEM_offset_0_alias:
	.zero		0
	.zero		64


//--------------------- .nv.constant0._Z6kerneliPfS_S_S_S_S_i --------------------------
	.section	.nv.constant0._Z6kerneliPfS_S_S_S_S_i,"a",@progbits
	.sectionflags	@""
	.align	4
.nv.constant0._Z6kerneliPfS_S_S_S_S_i:
	.zero		956


//--------------------- SYMBOLS --------------------------

	.type		.nv.reservedSmem.offset0,@object
	.size		.nv.reservedSmem.offset0,0x4
